//
// Generated by NVIDIA NVVM Compiler
//
// Compiler Build ID: CL-36424714
// Cuda compilation tools, release 13.0, V13.0.88
// Based on NVVM 20.0.0
//

.version 9.0
.target sm_100
.address_size 64

	// .globl	_Z6kernelPfi

.visible .entry _Z6kernelPfi(
	.param .u64 .ptr .align 1 _Z6kernelPfi_param_0,
	.param .u32 _Z6kernelPfi_param_1
)
{
	.reg .pred 	%p<7>;
	.reg .b32 	%r<31>;
	.reg .b32 	%f<16>;
	.reg .b64 	%rd<11>;

	ld.param.u64 	%rd2, [_Z6kernelPfi_param_0];
	ld.param.u32 	%r12, [_Z6kernelPfi_param_1];
	cvta.to.global.u64 	%rd1, %rd2;
	mov.u32 	%r13, %ctaid.x;
	mov.u32 	%r14, %ntid.x;
	mov.u32 	%r15, %tid.x;
	mad.lo.s32 	%r29, %r13, %r14, %r15;
	mov.u32 	%r16, %nctaid.x;
	mul.lo.s32 	%r2, %r14, %r16;
	setp.ge.s32 	%p1, %r29, %r12;
	@%p1 bra 	$L__BB0_7;
	add.s32 	%r17, %r29, %r2;
	max.s32 	%r18, %r12, %r17;
	setp.lt.s32 	%p2, %r17, %r12;
	selp.u32 	%r19, 1, 0, %p2;
	add.s32 	%r20, %r17, %r19;
	sub.s32 	%r21, %r18, %r20;
	div.u32 	%r22, %r21, %r2;
	add.s32 	%r3, %r22, %r19;
	and.b32  	%r23, %r3, 3;
	setp.eq.s32 	%p3, %r23, 3;
	@%p3 bra 	$L__BB0_4;
	add.s32 	%r24, %r3, 1;
	and.b32  	%r25, %r24, 3;
	neg.s32 	%r27, %r25;
$L__BB0_3:
	.pragma "nounroll";
	mul.wide.s32 	%rd3, %r29, 4;
	add.s64 	%rd4, %rd1, %rd3;
	ld.global.f32 	%f1, [%rd4];
	mul.f32 	%f2, %f1, %f1;
	sin.approx.f32 	%f3, %f2;
	st.global.f32 	[%rd4], %f3;
	add.s32 	%r29, %r29, %r2;
	add.s32 	%r27, %r27, 1;
	setp.ne.s32 	%p4, %r27, 0;
	@%p4 bra 	$L__BB0_3;
$L__BB0_4:
	setp.lt.u32 	%p5, %r3, 3;
	@%p5 bra 	$L__BB0_7;
	mul.wide.s32 	%rd7, %r2, 4;
	shl.b32 	%r26, %r2, 2;
$L__BB0_6:
	mul.wide.s32 	%rd5, %r29, 4;
	add.s64 	%rd6, %rd1, %rd5;
	ld.global.f32 	%f4, [%rd6];
	mul.f32 	%f5, %f4, %f4;
	sin.approx.f32 	%f6, %f5;
	st.global.f32 	[%rd6], %f6;
	add.s64 	%rd8, %rd6, %rd7;
	ld.global.f32 	%f7, [%rd8];
	mul.f32 	%f8, %f7, %f7;
	sin.approx.f32 	%f9, %f8;
	st.global.f32 	[%rd8], %f9;
	add.s64 	%rd9, %rd8, %rd7;
	ld.global.f32 	%f10, [%rd9];
	mul.f32 	%f11, %f10, %f10;
	sin.approx.f32 	%f12, %f11;
	st.global.f32 	[%rd9], %f12;
	add.s64 	%rd10, %rd9, %rd7;
	ld.global.f32 	%f13, [%rd10];
	mul.f32 	%f14, %f13, %f13;
	sin.approx.f32 	%f15, %f14;
	st.global.f32 	[%rd10], %f15;
	add.s32 	%r29, %r26, %r29;
	setp.lt.s32 	%p6, %r29, %r12;
	@%p6 bra 	$L__BB0_6;
$L__BB0_7:
	ret;

}


// ===== COMPILED SASS (sm_100) =====

	.target	sm_100

	.elftype	@"ET_EXEC"


//--------------------- .note.nv.tkinfo           --------------------------
	.section	.note.nv.tkinfo,"",@"SHT_NOTE"
	.sectionflags	@"SHF_NOTE_NV_TKINFO"
	.tkinfo
        /*0018*/ 	.word	0x00000002
        /*0030*/ 	.string	""
        /*0030*/ 	.string	"ptxas"
        /*0030*/ 	.string	"Cuda compilation tools, release 13.0, V13.0.88"
        /*0030*/ 	.string	"Build cuda_13.0.r13.0/compiler.36424714_0"
        /*0030*/ 	.string	"-arch sm_100 -m 64 "



//--------------------- .note.nv.cuinfo           --------------------------
	.section	.note.nv.cuinfo,"",@"SHT_NOTE"
	.sectionflags	@"SHF_NOTE_NV_CUINFO"
        /*0018*/ 	.short	0x0002
        /*001a*/ 	.short	0x0064
        /*001c*/ 	.short	0x0082
	.zero		2


//--------------------- .nv.info                  --------------------------
	.section	.nv.info,"",@"SHT_CUDA_INFO"
	.align	4


	//----- nvinfo : EIATTR_REGCOUNT
	.align		4
        /*0000*/ 	.byte	0x04, 0x2f
        /*0002*/ 	.short	(.L_1 - .L_0)
	.align		4
.L_0:
        /*0004*/ 	.word	index@(_Z6kernelPfi)
        /*0008*/ 	.word	0x00000014


	//----- nvinfo : EIATTR_FRAME_SIZE
	.align		4
.L_1:
        /*000c*/ 	.byte	0x04, 0x11
        /*000e*/ 	.short	(.L_3 - .L_2)
	.align		4
.L_2:
        /*0010*/ 	.word	index@(_Z6kernelPfi)
        /*0014*/ 	.word	0x00000000


	//----- nvinfo : EIATTR_MIN_STACK_SIZE
	.align		4
.L_3:
        /*0018*/ 	.byte	0x04, 0x12
        /*001a*/ 	.short	(.L_5 - .L_4)
	.align		4
.L_4:
        /*001c*/ 	.word	index@(_Z6kernelPfi)
        /*0020*/ 	.word	0x00000000
.L_5:


//--------------------- .nv.compat                --------------------------
	.section	.nv.compat,"",@"SHT_CUDA_COMPAT_INFO"
	.align	4
        /*0000*/ 	.byte	0x02, 0x09, 0x00, 0x00, 0x02, 0x02, 0x01, 0x00, 0x02, 0x05, 0x05, 0x00, 0x03, 0x07, 0x01, 0x01
        /*0010*/ 	.byte	0x02, 0x03, 0x00, 0x00, 0x02, 0x06, 0x01, 0x00, 0x04, 0x0b, 0x08, 0x00, 0x09, 0x00, 0x00, 0x00
        /*0020*/ 	.byte	0x00, 0x00, 0x00, 0x00


//--------------------- .nv.info._Z6kernelPfi     --------------------------
	.section	.nv.info._Z6kernelPfi,"",@"SHT_CUDA_INFO"
	.sectionflags	@""
	.align	4


	//----- nvinfo : EIATTR_CUDA_API_VERSION
	.align		4
        /*0000*/ 	.byte	0x04, 0x37
        /*0002*/ 	.short	(.L_7 - .L_6)
.L_6:
        /*0004*/ 	.word	0x00000082


	//----- nvinfo : EIATTR_KPARAM_INFO
	.align		4
.L_7:
        /*0008*/ 	.byte	0x04, 0x17
        /*000a*/ 	.short	(.L_9 - .L_8)
.L_8:
        /*000c*/ 	.word	0x00000000
        /*0010*/ 	.short	0x0001
        /*0012*/ 	.short	0x0008
        /*0014*/ 	.byte	0x00, 0xf0, 0x11, 0x00


	//----- nvinfo : EIATTR_KPARAM_INFO
	.align		4
.L_9:
        /*0018*/ 	.byte	0x04, 0x17
        /*001a*/ 	.short	(.L_11 - .L_10)
.L_10:
        /*001c*/ 	.word	0x00000000
        /*0020*/ 	.short	0x0000
        /*0022*/ 	.short	0x0000
        /*0024*/ 	.byte	0x00, 0xf5, 0x21, 0x00


	//----- nvinfo : EIATTR_SPARSE_MMA_MASK
	.align		4
.L_11:
        /*0028*/ 	.byte	0x03, 0x50
        /*002a*/ 	.short	0x0000


	//----- nvinfo : EIATTR_MAXREG_COUNT
	.align		4
        /*002c*/ 	.byte	0x03, 0x1b
        /*002e*/ 	.short	0x00ff


	//----- nvinfo : EIATTR_MERCURY_ISA_VERSION
	.align		4
        /*0030*/ 	.byte	0x03, 0x5f
        /*0032*/ 	.short	0x0101


	//----- nvinfo : EIATTR_VRC_CTA_INIT_COUNT
	.align		4
        /*0034*/ 	.byte	0x02, 0x4a
	.zero		1
	.zero		1


	//----- nvinfo : EIATTR_EXIT_INSTR_OFFSETS
	.align		4
        /*0038*/ 	.byte	0x04, 0x1c
        /*003a*/ 	.short	(.L_13 - .L_12)


	//   ....[0]....
.L_12:
        /*003c*/ 	.word	0x00000090


	//   ....[1]....
        /*0040*/ 	.word	0x00000380


	//   ....[2]....
        /*0044*/ 	.word	0x00000540


	//----- nvinfo : EIATTR_CRS_STACK_SIZE
	.align		4
.L_13:
        /*0048*/ 	.byte	0x04, 0x1e
        /*004a*/ 	.short	(.L_15 - .L_14)
.L_14:
        /*004c*/ 	.word	0x00000000


	//----- nvinfo : EIATTR_CBANK_PARAM_SIZE
	.align		4
.L_15:
        /*0050*/ 	.byte	0x03, 0x19
        /*0052*/ 	.short	0x000c


	//----- nvinfo : EIATTR_PARAM_CBANK
	.align		4
        /*0054*/ 	.byte	0x04, 0x0a
        /*0056*/ 	.short	(.L_17 - .L_16)
	.align		4
.L_16:
        /*0058*/ 	.word	index@(.nv.constant0._Z6kernelPfi)
        /*005c*/ 	.short	0x0380
        /*005e*/ 	.short	0x000c


	//----- nvinfo : EIATTR_SW_WAR
	.align		4
.L_17:
        /*0060*/ 	.byte	0x04, 0x36
        /*0062*/ 	.short	(.L_19 - .L_18)
.L_18:
        /*0064*/ 	.word	0x00000008
.L_19:


//--------------------- .nv.callgraph             --------------------------
	.section	.nv.callgraph,"",@"SHT_CUDA_CALLGRAPH"
	.align	4
	.sectionentsize	8
	.align		4
        /*0000*/ 	.word	0x00000000
	.align		4
        /*0004*/ 	.word	0xffffffff
	.align		4
        /*0008*/ 	.word	0x00000000
	.align		4
        /*000c*/ 	.word	0xfffffffe
	.align		4
        /*0010*/ 	.word	0x00000000
	.align		4
        /*0014*/ 	.word	0xfffffffd
	.align		4
        /*0018*/ 	.word	0x00000000
	.align		4
        /*001c*/ 	.word	0xfffffffc


//--------------------- .text._Z6kernelPfi        --------------------------
	.section	.text._Z6kernelPfi,"ax",@progbits
	.align	128
        .global         _Z6kernelPfi
        .type           _Z6kernelPfi,@function
        .size           _Z6kernelPfi,(.L_x_5 - _Z6kernelPfi)
        .other          _Z6kernelPfi,@"STO_CUDA_ENTRY STV_DEFAULT"
_Z6kernelPfi:
.text._Z6kernelPfi:
[----:B------:R-:W-:Y:S01]  /*0000*/  LDC R1, c[0x0][0x37c] ;  /* 0x0000df00ff017b82 */ /* 0x000fe20000000800 */
[----:B------:R-:W0:Y:S07]  /*0010*/  S2R R5, SR_TID.X ;  /* 0x0000000000057919 */ /* 0x000e2e0000002100 */
[----:B------:R-:W0:Y:S01]  /*0020*/  S2UR UR4, SR_CTAID.X ;  /* 0x00000000000479c3 */ /* 0x000e220000002500 */
[----:B------:R-:W1:Y:S07]  /*0030*/  LDCU UR6, c[0x0][0x388] ;  /* 0x00007100ff0677ac */ /* 0x000e6e0008000800 */
[----:B------:R-:W0:Y:S01]  /*0040*/  LDC R0, c[0x0][0x360] ;  /* 0x0000d800ff007b82 */ /* 0x000e220000000800 */
[----:B------:R-:W2:Y:S01]  /*0050*/  LDCU UR5, c[0x0][0x370] ;  /* 0x00006e00ff0577ac */ /* 0x000ea20008000800 */
[----:B0-----:R-:W-:-:S02]  /*0060*/  IMAD R5, R0, UR4, R5 ;  /* 0x0000000400057c24 */ /* 0x001fc4000f8e0205 */
[----:B--2---:R-:W-:-:S03]  /*0070*/  IMAD R0, R0, UR5, RZ ;  /* 0x0000000500007c24 */ /* 0x004fc6000f8e02ff */
[----:B-1----:R-:W-:-:S13]  /*0080*/  ISETP.GE.AND P0, PT, R5, UR6, PT ;  /* 0x0000000605007c0c */ /* 0x002fda000bf06270 */
[----:B------:R-:W-:Y:S05]  /*0090*/  @P0 EXIT ;  /* 0x000000000000094d */ /* 0x000fea0003800000 */
[----:B------:R-:W0:Y:S01]  /*00a0*/  I2F.U32.RP R8, R0 ;  /* 0x0000000000087306 */ /* 0x000e220000209000 */
[C---:B------:R-:W-:Y:S01]  /*00b0*/  IMAD.IADD R4, R0.reuse, 0x1, R5 ;  /* 0x0000000100047824 */ /* 0x040fe200078e0205 */
[----:B------:R-:W-:Y:S01]  /*00c0*/  IADD3 R9, PT, PT, RZ, -R0, RZ ;  /* 0x80000000ff097210 */ /* 0x000fe20007ffe0ff */
[----:B------:R-:W1:Y:S01]  /*00d0*/  LDCU.64 UR4, c[0x0][0x358] ;  /* 0x00006b00ff0477ac */ /* 0x000e620008000a00 */
[----:B------:R-:W-:Y:S01]  /*00e0*/  ISETP.NE.U32.AND P2, PT, R0, RZ, PT ;  /* 0x000000ff0000720c */ /* 0x000fe20003f45070 */
[----:B------:R-:W-:Y:S01]  /*00f0*/  BSSY.RECONVERGENT B0, `(.L_x_0) ;  /* 0x0000028000007945 */ /* 0x000fe20003800200 */
[C---:B------:R-:W-:Y:S02]  /*0100*/  ISETP.GE.AND P0, PT, R4.reuse, UR6, PT ;  /* 0x0000000604007c0c */ /* 0x040fe4000bf06270 */
[----:B------:R-:W-:Y:S02]  /*0110*/  VIMNMX R7, PT, PT, R4, UR6, !PT ;  /* 0x0000000604077c48 */ /* 0x000fe4000ffe0100 */
[----:B------:R-:W-:-:S04]  /*0120*/  SEL R6, RZ, 0x1, P0 ;  /* 0x00000001ff067807 */ /* 0x000fc80000000000 */
[----:B------:R-:W-:Y:S01]  /*0130*/  IADD3 R7, PT, PT, R7, -R4, -R6 ;  /* 0x8000000407077210 */ /* 0x000fe20007ffe806 */
[----:B0-----:R-:W0:Y:S02]  /*0140*/  MUFU.RCP R8, R8 ;  /* 0x0000000800087308 */ /* 0x001e240000001000 */
[----:B0-----:R-:W-:-:S06]  /*0150*/  IADD3 R2, PT, PT, R8, 0xffffffe, RZ ;  /* 0x0ffffffe08027810 */ /* 0x001fcc0007ffe0ff */
[----:B------:R0:W2:Y:S02]  /*0160*/  F2I.FTZ.U32.TRUNC.NTZ R3, R2 ;  /* 0x0000000200037305 */ /* 0x0000a4000021f000 */
[----:B0-----:R-:W-:Y:S02]  /*0170*/  HFMA2 R2, -RZ, RZ, 0, 0 ;  /* 0x00000000ff027431 */ /* 0x001fe400000001ff */
[----:B--2---:R-:W-:-:S04]  /*0180*/  IMAD R9, R9, R3, RZ ;  /* 0x0000000309097224 */ /* 0x004fc800078e02ff */
[----:B------:R-:W-:-:S06]  /*0190*/  IMAD.HI.U32 R8, R3, R9, R2 ;  /* 0x0000000903087227 */ /* 0x000fcc00078e0002 */
[----:B------:R-:W-:-:S05]  /*01a0*/  IMAD.HI.U32 R9, R8, R7, RZ ;  /* 0x0000000708097227 */ /* 0x000fca00078e00ff */
[----:B------:R-:W-:-:S05]  /*01b0*/  IADD3 R2, PT, PT, -R9, RZ, RZ ;  /* 0x000000ff09027210 */ /* 0x000fca0007ffe1ff */
[----:B------:R-:W-:Y:S02]  /*01c0*/  IMAD R7, R0, R2, R7 ;  /* 0x0000000200077224 */ /* 0x000fe400078e0207 */
[----:B------:R-:W0:Y:S03]  /*01d0*/  LDC.64 R2, c[0x0][0x380] ;  /* 0x0000e000ff027b82 */ /* 0x000e260000000a00 */
[----:B------:R-:W-:-:S13]  /*01e0*/  ISETP.GE.U32.AND P0, PT, R7, R0, PT ;  /* 0x000000000700720c */ /* 0x000fda0003f06070 */
[----:B------:R-:W-:Y:S01]  /*01f0*/  @P0 IMAD.IADD R7, R7, 0x1, -R0 ;  /* 0x0000000107070824 */ /* 0x000fe200078e0a00 */
[----:B------:R-:W-:-:S04]  /*0200*/  @P0 IADD3 R9, PT, PT, R9, 0x1, RZ ;  /* 0x0000000109090810 */ /* 0x000fc80007ffe0ff */
[----:B------:R-:W-:-:S13]  /*0210*/  ISETP.GE.U32.AND P1, PT, R7, R0, PT ;  /* 0x000000000700720c */ /* 0x000fda0003f26070 */
[----:B------:R-:W-:Y:S02]  /*0220*/  @P1 IADD3 R9, PT, PT, R9, 0x1, RZ ;  /* 0x0000000109091810 */ /* 0x000fe40007ffe0ff */
[----:B------:R-:W-:-:S05]  /*0230*/  @!P2 LOP3.LUT R9, RZ, R0, RZ, 0x33, !PT ;  /* 0x00000000ff09a212 */ /* 0x000fca00078e33ff */
[----:B------:R-:W-:-:S05]  /*0240*/  IMAD.IADD R4, R6, 0x1, R9 ;  /* 0x0000000106047824 */ /* 0x000fca00078e0209 */
[C---:B------:R-:W-:Y:S02]  /*0250*/  LOP3.LUT R6, R4.reuse, 0x3, RZ, 0xc0, !PT ;  /* 0x0000000304067812 */ /* 0x040fe400078ec0ff */
[----:B------:R-:W-:Y:S02]  /*0260*/  ISETP.GE.U32.AND P1, PT, R4, 0x3, PT ;  /* 0x000000030400780c */ /* 0x000fe40003f26070 */
[----:B------:R-:W-:-:S13]  /*0270*/  ISETP.NE.AND P0, PT, R6, 0x3, PT ;  /* 0x000000030600780c */ /* 0x000fda0003f05270 */
[----:B01----:R-:W-:Y:S05]  /*0280*/  @!P0 BRA `(.L_x_1) ;  /* 0x0000000000388947 */ /* 0x003fea0003800000 */
[----:B------:R-:W0:Y:S01]  /*0290*/  LDC.64 R8, c[0x0][0x380] ;  /* 0x0000e000ff087b82 */ /* 0x000e220000000a00 */
[----:B------:R-:W-:-:S04]  /*02a0*/  IADD3 R4, PT, PT, R4, 0x1, RZ ;  /* 0x0000000104047810 */ /* 0x000fc80007ffe0ff */
[----:B------:R-:W-:-:S04]  /*02b0*/  LOP3.LUT R4, R4, 0x3, RZ, 0xc0, !PT ;  /* 0x0000000304047812 */ /* 0x000fc800078ec0ff */
[----:B------:R-:W-:-:S07]  /*02c0*/  IADD3 R4, PT, PT, -R4, RZ, RZ ;  /* 0x000000ff04047210 */ /* 0x000fce0007ffe1ff */
.L_x_2:
[----:B01----:R-:W-:-:S05]  /*02d0*/  IMAD.WIDE R6, R5, 0x4, R8 ;  /* 0x0000000405067825 */ /* 0x003fca00078e0208 */
[----:B------:R-:W2:Y:S01]  /*02e0*/  LDG.E R10, desc[UR4][R6.64] ;  /* 0x00000004060a7981 */ /* 0x000ea2000c1e1900 */
[----:B------:R-:W-:Y:S01]  /*02f0*/  VIADD R4, R4, 0x1 ;  /* 0x0000000104047836 */ /* 0x000fe20000000000 */
[----:B------:R-:W-:-:S04]  /*0300*/  IADD3 R5, PT, PT, R0, R5, RZ ;  /* 0x0000000500057210 */ /* 0x000fc80007ffe0ff */
[----:B------:R-:W-:Y:S01]  /*0310*/  ISETP.NE.AND P0, PT, R4, RZ, PT ;  /* 0x000000ff0400720c */ /* 0x000fe20003f05270 */
[----:B--2---:R-:W-:-:S04]  /*0320*/  FMUL R10, R10, R10 ;  /* 0x0000000a0a0a7220 */ /* 0x004fc80000400000 */
[----:B------:R-:W-:-:S04]  /*0330*/  FMUL.RZ R10, R10, 0.15915493667125701904 ;  /* 0x3e22f9830a0a7820 */ /* 0x000fc8000040c000 */
[----:B------:R-:W0:Y:S02]  /*0340*/  MUFU.SIN R11, R10 ;  /* 0x0000000a000b7308 */ /* 0x000e240000000400 */
[----:B0-----:R1:W-:Y:S02]  /*0350*/  STG.E desc[UR4][R6.64], R11 ;  /* 0x0000000b06007986 */ /* 0x0013e4000c101904 */
[----:B------:R-:W-:Y:S05]  /*0360*/  @P0 BRA `(.L_x_2) ;  /* 0xfffffffc00d80947 */ /* 0x000fea000383ffff */
.L_x_1:
[----:B------:R-:W-:Y:S05]  /*0370*/  BSYNC.RECONVERGENT B0 ;  /* 0x0000000000007941 */ /* 0x000fea0003800200 */
.L_x_0:
[----:B------:R-:W-:Y:S05]  /*0380*/  @!P1 EXIT ;  /* 0x000000000000994d */ /* 0x000fea0003800000 */
.L_x_3:
[----:B-12---:R-:W-:-:S05]  /*0390*/  IMAD.WIDE R10, R5, 0x4, R2 ;  /* 0x00000004050a7825 */ /* 0x006fca00078e0202 */
[----:B------:R-:W2:Y:S01]  /*03a0*/  LDG.E R4, desc[UR4][R10.64] ;  /* 0x000000040a047981 */ /* 0x000ea2000c1e1900 */
[----:B------:R-:W-:-:S04]  /*03b0*/  IMAD.WIDE R6, R0, 0x4, R10 ;  /* 0x0000000400067825 */ /* 0x000fc800078e020a */
[----:B--2---:R-:W-:-:S04]  /*03c0*/  FMUL R4, R4, R4 ;  /* 0x0000000404047220 */ /* 0x004fc80000400000 */
[----:B------:R-:W-:-:S06]  /*03d0*/  FMUL.RZ R13, R4, 0.15915493667125701904 ;  /* 0x3e22f983040d7820 */ /* 0x000fcc000040c000 */
[----:B------:R-:W0:Y:S02]  /*03e0*/  MUFU.SIN R13, R13 ;  /* 0x0000000d000d7308 */ /* 0x000e240000000400 */
[----:B0-----:R0:W-:Y:S04]  /*03f0*/  STG.E desc[UR4][R10.64], R13 ;  /* 0x0000000d0a007986 */ /* 0x0011e8000c101904 */
[----:B------:R-:W2:Y:S01]  /*0400*/  LDG.E R4, desc[UR4][R6.64] ;  /* 0x0000000406047981 */ /* 0x000ea2000c1e1900 */
[----:B------:R-:W-:-:S04]  /*0410*/  IMAD.WIDE R8, R0, 0x4, R6 ;  /* 0x0000000400087825 */ /* 0x000fc800078e0206 */
[----:B--2---:R-:W-:-:S04]  /*0420*/  FMUL R4, R4, R4 ;  /* 0x0000000404047220 */ /* 0x004fc80000400000 */
[----:B------:R-:W-:-:S06]  /*0430*/  FMUL.RZ R15, R4, 0.15915493667125701904 ;  /* 0x3e22f983040f7820 */ /* 0x000fcc000040c000 */
[----:B------:R-:W1:Y:S02]  /*0440*/  MUFU.SIN R15, R15 ;  /* 0x0000000f000f7308 */ /* 0x000e640000000400 */
[----:B-1----:R2:W-:Y:S04]  /*0450*/  STG.E desc[UR4][R6.64], R15 ;  /* 0x0000000f06007986 */ /* 0x0025e8000c101904 */
[----:B------:R-:W3:Y:S01]  /*0460*/  LDG.E R4, desc[UR4][R8.64] ;  /* 0x0000000408047981 */ /* 0x000ee2000c1e1900 */
[----:B0-----:R-:W-:-:S04]  /*0470*/  IMAD.WIDE R10, R0, 0x4, R8 ;  /* 0x00000004000a7825 */ /* 0x001fc800078e0208 */
[----:B---3--:R-:W-:-:S04]  /*0480*/  FMUL R4, R4, R4 ;  /* 0x0000000404047220 */ /* 0x008fc80000400000 */
[----:B------:R-:W-:-:S06]  /*0490*/  FMUL.RZ R17, R4, 0.15915493667125701904 ;  /* 0x3e22f98304117820 */ /* 0x000fcc000040c000 */
[----:B------:R-:W0:Y:S02]  /*04a0*/  MUFU.SIN R17, R17 ;  /* 0x0000001100117308 */ /* 0x000e240000000400 */
[----:B0-----:R2:W-:Y:S04]  /*04b0*/  STG.E desc[UR4][R8.64], R17 ;  /* 0x0000001108007986 */ /* 0x0015e8000c101904 */
[----:B------:R-:W3:Y:S01]  /*04c0*/  LDG.E R4, desc[UR4][R10.64] ;  /* 0x000000040a047981 */ /* 0x000ee2000c1e1900 */
[----:B------:R-:W-:-:S04]  /*04d0*/  LEA R5, R0, R5, 0x2 ;  /* 0x0000000500057211 */ /* 0x000fc800078e10ff */
[----:B------:R-:W-:Y:S01]  /*04e0*/  ISETP.GE.AND P0, PT, R5, UR6, PT ;  /* 0x0000000605007c0c */ /* 0x000fe2000bf06270 */
[----:B---3--:R-:W-:-:S04]  /*04f0*/  FMUL R4, R4, R4 ;  /* 0x0000000404047220 */ /* 0x008fc80000400000 */
[----:B------:R-:W-:-:S04]  /*0500*/  FMUL.RZ R4, R4, 0.15915493667125701904 ;  /* 0x3e22f98304047820 */ /* 0x000fc8000040c000 */
[----:B------:R-:W0:Y:S02]  /*0510*/  MUFU.SIN R13, R4 ;  /* 0x00000004000d7308 */ /* 0x000e240000000400 */
[----:B0-----:R2:W-:Y:S02]  /*0520*/  STG.E desc[UR4][R10.64], R13 ;  /* 0x0000000d0a007986 */ /* 0x0015e4000c101904 */
[----:B------:R-:W-:Y:S05]  /*0530*/  @!P0 BRA `(.L_x_3) ;  /* 0xfffffffc00948947 */ /* 0x000fea000383ffff */
[----:B------:R-:W-:Y:S05]  /*0540*/  EXIT ;  /* 0x000000000000794d */ /* 0x000fea0003800000 */
.L_x_4:
[----:B------:R-:W-:-:S00]  /*0550*/  BRA `(.L_x_4) ;  /* 0xfffffffc00fc7947 */ /* 0x000fc0000383ffff */
[----:B------:R-:W-:-:S00]  /*0560*/  NOP ;  /* 0x0000000000007918 */ /* 0x000fc00000000000 */
        /* <DEDUP_REMOVED lines=9> */
.L_x_5:


//--------------------- .nv.shared.reserved.0     --------------------------
	.section	.nv.shared.reserved.0,"aw",@nobits
	.weak		__nv_reservedSMEM_offset_0_alias
	.size		__nv_reservedSMEM_offset_0_alias, 0, 64
	.other		__nv_reservedSMEM_offset_0_alias,@"STO_CUDA_RESERVED_SHARED STV_DEFAULT"
__nv_reservedSMEM_offset_0_alias:
	.zero		0
	.zero		64


//--------------------- .nv.constant0._Z6kernelPfi --------------------------
	.section	.nv.constant0._Z6kernelPfi,"a",@progbits
	.sectionflags	@""
	.align	4
.nv.constant0._Z6kernelPfi:
	.zero		908


//--------------------- SYMBOLS --------------------------

	.type		.nv.reservedSmem.offset0,@object
	.size		.nv.reservedSmem.offset0,0x4
